	.headerflags	@"EF_CUDA_TEXMODE_UNIFIED EF_CUDA_64BIT_ADDRESS EF_CUDA_ACCELERATORS EF_CUDA_SM90 EF_CUDA_VIRTUAL_SM(EF_CUDA_SM90)"
	.elftype	@"ET_EXEC"


//--------------------- .nv.info                  --------------------------
	.section	.nv.info,"",@"SHT_CUDA_INFO"
	.align	4


	//----- nvinfo : EIATTR_REGCOUNT
	.align		4
        /*0000*/ 	.byte	0x04, 0x2f
        /*0002*/ 	.short	(.L_3 - .L_2)
	.align		4
.L_2:
        /*0004*/ 	.word	index@(triton_poi_fused__native_batch_norm_legit_no_training_cat_relu_31)
        /*0008*/ 	.word	0x0000001a


	//----- nvinfo : EIATTR_MIN_STACK_SIZE
	.align		4
.L_3:
        /*000c*/ 	.byte	0x04, 0x12
        /*000e*/ 	.short	(.L_5 - .L_4)
	.align		4
.L_4:
        /*0010*/ 	.word	index@(triton_poi_fused__native_batch_norm_legit_no_training_cat_relu_31)
        /*0014*/ 	.word	0x00000000


	//----- nvinfo : EIATTR_FRAME_SIZE
	.align		4
.L_5:
        /*0018*/ 	.byte	0x04, 0x11
        /*001a*/ 	.short	(.L_7 - .L_6)
	.align		4
.L_6:
        /*001c*/ 	.word	index@(triton_poi_fused__native_batch_norm_legit_no_training_cat_relu_31)
        /*0020*/ 	.word	0x00000000


	//----- nvinfo : EIATTR_MIN_STACK_SIZE
	.align		4
.L_7:
        /*0024*/ 	.byte	0x04, 0x12
        /*0026*/ 	.short	(.L_9 - .L_8)
	.align		4
.L_8:
        /*0028*/ 	.word	index@(triton_poi_fused__native_batch_norm_legit_no_training_cat_relu_31)
        /*002c*/ 	.word	0x00000000
.L_9:


//--------------------- .nv.info.triton_poi_fused__native_batch_norm_legit_no_training_cat_relu_31 --------------------------
	.section	.nv.info.triton_poi_fused__native_batch_norm_legit_no_training_cat_relu_31,"",@"SHT_CUDA_INFO"
	.sectionflags	@""
	.align	4


	//----- nvinfo : EIATTR_CUDA_API_VERSION
	.align		4
        /*0000*/ 	.byte	0x04, 0x37
        /*0002*/ 	.short	(.L_11 - .L_10)
.L_10:
        /*0004*/ 	.word	0x0000007c


	//----- nvinfo : EIATTR_KPARAM_INFO
	.align		4
.L_11:
        /*0008*/ 	.byte	0x04, 0x17
        /*000a*/ 	.short	(.L_13 - .L_12)
.L_12:
        /*000c*/ 	.word	0x00000000
        /*0010*/ 	.short	0x0008
        /*0012*/ 	.short	0x0040
        /*0014*/ 	.byte	0x00, 0xf0, 0x11, 0x00


	//----- nvinfo : EIATTR_KPARAM_INFO
	.align		4
.L_13:
        /*0018*/ 	.byte	0x04, 0x17
        /*001a*/ 	.short	(.L_15 - .L_14)
.L_14:
        /*001c*/ 	.word	0x00000000
        /*0020*/ 	.short	0x0007
        /*0022*/ 	.short	0x0038
        /*0024*/ 	.byte	0x00, 0xf4, 0x21, 0x00


	//----- nvinfo : EIATTR_KPARAM_INFO
	.align		4
.L_15:
        /*0028*/ 	.byte	0x04, 0x17
        /*002a*/ 	.short	(.L_17 - .L_16)
.L_16:
        /*002c*/ 	.word	0x00000000
        /*0030*/ 	.short	0x0006
        /*0032*/ 	.short	0x0030
        /*0034*/ 	.byte	0x00, 0xf4, 0x21, 0x00


	//----- nvinfo : EIATTR_KPARAM_INFO
	.align		4
.L_17:
        /*0038*/ 	.byte	0x04, 0x17
        /*003a*/ 	.short	(.L_19 - .L_18)
.L_18:
        /*003c*/ 	.word	0x00000000
        /*0040*/ 	.short	0x0005
        /*0042*/ 	.short	0x0028
        /*0044*/ 	.byte	0x00, 0xf4, 0x21, 0x00


	//----- nvinfo : EIATTR_KPARAM_INFO
	.align		4
.L_19:
        /*0048*/ 	.byte	0x04, 0x17
        /*004a*/ 	.short	(.L_21 - .L_20)
.L_20:
        /*004c*/ 	.word	0x00000000
        /*0050*/ 	.short	0x0004
        /*0052*/ 	.short	0x0020
        /*0054*/ 	.byte	0x00, 0xf4, 0x21, 0x00


	//----- nvinfo : EIATTR_KPARAM_INFO
	.align		4
.L_21:
        /*0058*/ 	.byte	0x04, 0x17
        /*005a*/ 	.short	(.L_23 - .L_22)
.L_22:
        /*005c*/ 	.word	0x00000000
        /*0060*/ 	.short	0x0003
        /*0062*/ 	.short	0x0018
        /*0064*/ 	.byte	0x00, 0xf4, 0x21, 0x00


	//----- nvinfo : EIATTR_KPARAM_INFO
	.align		4
.L_23:
        /*0068*/ 	.byte	0x04, 0x17
        /*006a*/ 	.short	(.L_25 - .L_24)
.L_24:
        /*006c*/ 	.word	0x00000000
        /*0070*/ 	.short	0x0002
        /*0072*/ 	.short	0x0010
        /*0074*/ 	.byte	0x00, 0xf4, 0x21, 0x00


	//----- nvinfo : EIATTR_KPARAM_INFO
	.align		4
.L_25:
        /*0078*/ 	.byte	0x04, 0x17
        /*007a*/ 	.short	(.L_27 - .L_26)
.L_26:
        /*007c*/ 	.word	0x00000000
        /*0080*/ 	.short	0x0001
        /*0082*/ 	.short	0x0008
        /*0084*/ 	.byte	0x00, 0xf4, 0x21, 0x00


	//----- nvinfo : EIATTR_KPARAM_INFO
	.align		4
.L_27:
        /*0088*/ 	.byte	0x04, 0x17
        /*008a*/ 	.short	(.L_29 - .L_28)
.L_28:
        /*008c*/ 	.word	0x00000000
        /*0090*/ 	.short	0x0000
        /*0092*/ 	.short	0x0000
        /*0094*/ 	.byte	0x00, 0xf4, 0x21, 0x00


	//----- nvinfo : EIATTR_SPARSE_MMA_MASK
	.align		4
.L_29:
        /*0098*/ 	.byte	0x03, 0x50
        /*009a*/ 	.short	0x0000


	//----- nvinfo : EIATTR_MAXREG_COUNT
	.align		4
        /*009c*/ 	.byte	0x03, 0x1b
        /*009e*/ 	.short	0x00ff


	//----- nvinfo : EIATTR_EXIT_INSTR_OFFSETS
	.align		4
        /*00a0*/ 	.byte	0x04, 0x1c
        /*00a2*/ 	.short	(.L_31 - .L_30)


	//   ....[0]....
.L_30:
        /*00a4*/ 	.word	0x00000690


	//   ....[1]....
        /*00a8*/ 	.word	0x000006b0


	//----- nvinfo : EIATTR_REQNTID
	.align		4
.L_31:
        /*00ac*/ 	.byte	0x04, 0x10
        /*00ae*/ 	.short	(.L_33 - .L_32)
.L_32:
        /*00b0*/ 	.word	0x00000080
        /*00b4*/ 	.word	0x00000001
        /*00b8*/ 	.word	0x00000001


	//----- nvinfo : EIATTR_CBANK_PARAM_SIZE
	.align		4
.L_33:
        /*00bc*/ 	.byte	0x03, 0x19
        /*00be*/ 	.short	0x0044


	//----- nvinfo : EIATTR_PARAM_CBANK
	.align		4
        /*00c0*/ 	.byte	0x04, 0x0a
        /*00c2*/ 	.short	(.L_35 - .L_34)
	.align		4
.L_34:
        /*00c4*/ 	.word	index@(.nv.constant0.triton_poi_fused__native_batch_norm_legit_no_training_cat_relu_31)
        /*00c8*/ 	.short	0x0210
        /*00ca*/ 	.short	0x0044


	//----- nvinfo : EIATTR_SW_WAR
	.align		4
.L_35:
        /*00cc*/ 	.byte	0x04, 0x36
        /*00ce*/ 	.short	(.L_37 - .L_36)
.L_36:
        /*00d0*/ 	.word	0x00000008
.L_37:


//--------------------- .nv.callgraph             --------------------------
	.section	.nv.callgraph,"",@"SHT_CUDA_CALLGRAPH"
	.align	4
	.sectionentsize	8
	.align		4
        /*0000*/ 	.word	0x00000000
	.align		4
        /*0004*/ 	.word	0xffffffff
	.align		4
        /*0008*/ 	.word	0x00000000
	.align		4
        /*000c*/ 	.word	0xfffffffe
	.align		4
        /*0010*/ 	.word	0x00000000
	.align		4
        /*0014*/ 	.word	0xfffffffd
	.align		4
        /*0018*/ 	.word	0x00000000
	.align		4
        /*001c*/ 	.word	0xfffffffc


//--------------------- .nv.constant4             --------------------------
	.section	.nv.constant4,"a",@progbits
	.align	8
	.align		8
.nv.constant4:
        /*0000*/ 	.dword	_$_str
	.align		8
        /*0008*/ 	.dword	_$_str_$_2


//--------------------- .text.triton_poi_fused__native_batch_norm_legit_no_training_cat_relu_31 --------------------------
	.section	.text.triton_poi_fused__native_batch_norm_legit_no_training_cat_relu_31,"ax",@progbits
	.align	128
        .global         triton_poi_fused__native_batch_norm_legit_no_training_cat_relu_31
        .type           triton_poi_fused__native_batch_norm_legit_no_training_cat_relu_31,@function
        .size           triton_poi_fused__native_batch_norm_legit_no_training_cat_relu_31,(.L_x_1 - triton_poi_fused__native_batch_norm_legit_no_training_cat_relu_31)
        .other          triton_poi_fused__native_batch_norm_legit_no_training_cat_relu_31,@"STO_CUDA_ENTRY STV_DEFAULT"
triton_poi_fused__native_batch_norm_legit_no_training_cat_relu_31:
.text.triton_poi_fused__native_batch_norm_legit_no_training_cat_relu_31:
[----:B------:R-:W0:Y:S01]  /*0000*/  LDC R1, c[0x0][0x28] ;  /* 0x00000a00ff017b82 */ /* 0x000e220000000800 */
[----:B------:R-:W1:Y:S07]  /*0010*/  S2R R0, SR_TID.X ;  /* 0x0000000000007919 */ /* 0x000e6e0000002100 */
[----:B------:R-:W2:Y:S01]  /*0020*/  LDC.64 R6, c[0x0][0x228] ;  /* 0x00008a00ff067b82 */ /* 0x000ea20000000a00 */
[----:B------:R-:W-:Y:S01]  /*0030*/  IMAD.MOV.U32 R4, RZ, RZ, RZ ;  /* 0x000000ffff047224 */ /* 0x000fe200078e00ff */
[----:B------:R-:W-:Y:S01]  /*0040*/  ULDC.64 UR4, c[0x0][0x208] ;  /* 0x0000820000047ab9 */ /* 0x000fe20000000a00 */
[----:B------:R-:W3:Y:S01]  /*0050*/  S2R R3, SR_CTAID.X ;  /* 0x0000000000037919 */ /* 0x000ee20000002500 */
[----:B------:R-:W-:Y:S01]  /*0060*/  IMAD.MOV.U32 R8, RZ, RZ, RZ ;  /* 0x000000ffff087224 */ /* 0x000fe200078e00ff */
[----:B------:R-:W-:-:S03]  /*0070*/  ULDC.64 UR6, c[0x0][0x218] ;  /* 0x0000860000067ab9 */ /* 0x000fc60000000a00 */
[----:B------:R-:W4:Y:S01]  /*0080*/  LDC.64 R16, c[0x0][0x220] ;  /* 0x00008800ff107b82 */ /* 0x000f220000000a00 */
[----:B-1----:R-:W-:-:S05]  /*0090*/  IMAD.SHL.U32 R0, R0, 0x2, RZ ;  /* 0x0000000200007824 */ /* 0x002fca00078e00ff */
[----:B------:R-:W-:-:S05]  /*00a0*/  LOP3.LUT R0, R0, 0xfe, RZ, 0xc0, !PT ;  /* 0x000000fe00007812 */ /* 0x000fca00078ec0ff */
[----:B---3--:R-:W-:-:S05]  /*00b0*/  IMAD R3, R3, 0x100, R0 ;  /* 0x0000010003037824 */ /* 0x008fca00078e0200 */
[----:B------:R-:W-:Y:S02]  /*00c0*/  SHF.R.S32.HI R2, RZ, 0x1f, R3 ;  /* 0x0000001fff027819 */ /* 0x000fe40000011403 */
[----:B------:R-:W-:Y:S02]  /*00d0*/  ISETP.GE.AND P0, PT, R3, 0x2c80, PT ;  /* 0x00002c800300780c */ /* 0x000fe40003f06270 */
[----:B------:R-:W-:-:S04]  /*00e0*/  LEA.HI R9, R2, R3, RZ, 0x4 ;  /* 0x0000000302097211 */ /* 0x000fc800078f20ff */
[----:B------:R-:W-:-:S05]  /*00f0*/  SHF.R.S32.HI R5, RZ, 0x4, R9 ;  /* 0x00000004ff057819 */ /* 0x000fca0000011409 */
[----:B------:R-:W-:-:S05]  /*0100*/  IMAD.HI R0, R5, -0x47e8fd1f, R4 ;  /* 0xb81702e105007827 */ /* 0x000fca00078e0204 */
[----:B------:R-:W-:-:S04]  /*0110*/  SHF.R.U32.HI R11, RZ, 0x1f, R0 ;  /* 0x0000001fff0b7819 */ /* 0x000fc80000011600 */
[----:B------:R-:W-:Y:S01]  /*0120*/  LEA.HI.SX32 R11, R0, R11, 0x19 ;  /* 0x0000000b000b7211 */ /* 0x000fe200078fcaff */
[----:B------:R-:W-:-:S04]  /*0130*/  IMAD.MOV.U32 R0, RZ, RZ, RZ ;  /* 0x000000ffff007224 */ /* 0x000fc800078e00ff */
[----:B------:R-:W-:-:S04]  /*0140*/  IMAD R15, R11, -0xb2, R5 ;  /* 0xffffff4e0b0f7824 */ /* 0x000fc800078e0205 */
[----:B--2---:R-:W-:-:S05]  /*0150*/  IMAD.WIDE R6, R15, 0x4, R6 ;  /* 0x000000040f067825 */ /* 0x004fca00078e0206 */
[----:B------:R-:W2:Y:S01]  /*0160*/  @!P0 LDG.E.EL R0, desc[UR4][R6.64] ;  /* 0x0000000406008981 */ /* 0x000ea2000c2e1900 */
[----:B------:R-:W-:-:S03]  /*0170*/  HFMA2.MMA R2, -RZ, RZ, 0, 0 ;  /* 0x00000000ff027435 */ /* 0x000fc600000001ff */
[----:B------:R1:W3:Y:S07]  /*0180*/  @!P0 LDG.E.EL R8, desc[UR4][R6.64] ;  /* 0x0000000406088981 */ /* 0x0002ee000c2e1900 */
[----:B------:R-:W-:Y:S01]  /*0190*/  IMAD.HI R2, R3, -0x47e8fd1f, R2 ;  /* 0xb81702e103027827 */ /* 0x000fe200078e0202 */
[----:B------:R-:W-:-:S04]  /*01a0*/  LOP3.LUT R9, R9, 0xfffffff0, RZ, 0xc0, !PT ;  /* 0xfffffff009097812 */ /* 0x000fc800078ec0ff */
[----:B------:R-:W-:-:S04]  /*01b0*/  SHF.R.U32.HI R5, RZ, 0x1f, R2 ;  /* 0x0000001fff057819 */ /* 0x000fc80000011602 */
[----:B------:R-:W-:Y:S01]  /*01c0*/  LEA.HI.SX32 R2, R2, R5, 0x15 ;  /* 0x0000000502027211 */ /* 0x000fe200078faaff */
[----:B------:R-:W-:Y:S01]  /*01d0*/  IMAD.IADD R9, R3, 0x1, -R9 ;  /* 0x0000000103097824 */ /* 0x000fe200078e0a09 */
[----:B------:R-:W5:Y:S01]  /*01e0*/  LDC.64 R4, c[0x0][0x210] ;  /* 0x00008400ff047b82 */ /* 0x000f620000000a00 */
[----:B------:R-:W-:Y:S02]  /*01f0*/  IMAD.SHL.U32 R10, R15, 0x10, RZ ;  /* 0x000000100f0a7824 */ /* 0x000fe400078e00ff */
[----:B------:R-:W-:Y:S01]  /*0200*/  IMAD R11, R2, 0xc0, RZ ;  /* 0x000000c0020b7824 */ /* 0x000fe200078e02ff */
[----:B------:R-:W-:-:S04]  /*0210*/  SHF.R.S32.HI R12, RZ, 0x1f, R9 ;  /* 0x0000001fff0c7819 */ /* 0x000fc80000011409 */
[--C-:B------:R-:W-:Y:S02]  /*0220*/  IADD3 R9, P1, P2, R10, R9, R11.reuse ;  /* 0x000000090a097210 */ /* 0x100fe40007a3e00b */
[----:B------:R-:W-:Y:S02]  /*0230*/  SHF.R.S32.HI R11, RZ, 0x1f, R11 ;  /* 0x0000001fff0b7819 */ /* 0x000fe4000001140b */
[----:B------:R-:W-:Y:S01]  /*0240*/  SHF.R.S32.HI R10, RZ, 0x1f, R10 ;  /* 0x0000001fff0a7819 */ /* 0x000fe2000001140a */
[----:B-1----:R-:W-:-:S03]  /*0250*/  IMAD R7, R2, -0xb20, R3 ;  /* 0xfffff4e002077824 */ /* 0x002fc600078e0203 */
[----:B------:R-:W-:Y:S02]  /*0260*/  IADD3.X R6, R10, R12, R11, P1, P2 ;  /* 0x0000000c0a067210 */ /* 0x000fe40000fe440b */
[----:B------:R-:W1:Y:S01]  /*0270*/  LDC.64 R12, c[0x0][0x230] ;  /* 0x00008c00ff0c7b82 */ /* 0x000e620000000a00 */
[C---:B------:R-:W-:Y:S01]  /*0280*/  ISETP.GE.AND P2, PT, R15.reuse, 0xa6, PT ;  /* 0x000000a60f00780c */ /* 0x040fe20003f46270 */
[----:B------:R-:W-:Y:S01]  /*0290*/  IMAD R7, R2, 0xa60, R7 ;  /* 0x00000a6002077824 */ /* 0x000fe200078e0207 */
[----:B------:R-:W-:-:S05]  /*02a0*/  ISETP.GT.AND P1, PT, R15, 0xa5, !P0 ;  /* 0x000000a50f00780c */ /* 0x000fca0004724270 */
[----:B------:R-:W1:Y:S01]  /*02b0*/  LDC.64 R10, c[0x0][0x238] ;  /* 0x00008e00ff0a7b82 */ /* 0x000e620000000a00 */
[----:B------:R-:W-:Y:S02]  /*02c0*/  ISETP.LT.AND P4, PT, R3, 0x2c80, !P2 ;  /* 0x00002c800300780c */ /* 0x000fe40005781270 */
[----:B------:R-:W-:Y:S01]  /*02d0*/  LEA R18, P3, R9, UR6, 0x2 ;  /* 0x0000000609127c11 */ /* 0x000fe2000f8610ff */
[----:B-----5:R-:W-:Y:S01]  /*02e0*/  IMAD.WIDE R22, R7, 0x4, R4 ;  /* 0x0000000407167825 */ /* 0x020fe200078e0204 */
[----:B------:R-:W-:Y:S02]  /*02f0*/  CS2R R4, SRZ ;  /* 0x0000000000047805 */ /* 0x000fe4000001ff00 */
[----:B------:R-:W-:Y:S02]  /*0300*/  LEA.HI.X R19, R9, UR7, R6, 0x2, P3 ;  /* 0x0000000709137c11 */ /* 0x000fe400098f1406 */
[----:B------:R-:W-:Y:S01]  /*0310*/  CS2R R6, SRZ ;  /* 0x0000000000067805 */ /* 0x000fe2000001ff00 */
[----:B------:R-:W-:Y:S01]  /*0320*/  IMAD.MOV.U32 R9, RZ, RZ, RZ ;  /* 0x000000ffff097224 */ /* 0x000fe200078e00ff */
[----:B------:R-:W-:Y:S01]  /*0330*/  MOV R2, RZ ;  /* 0x000000ff00027202 */ /* 0x000fe20000000f00 */
[C---:B----4-:R-:W-:Y:S01]  /*0340*/  IMAD.WIDE R16, R15.reuse, 0x4, R16 ;  /* 0x000000040f107825 */ /* 0x050fe200078e0210 */
[----:B------:R-:W4:Y:S04]  /*0350*/  @P1 LDG.E.64 R4, desc[UR4][R18.64+-0x2980] ;  /* 0xffd6800412041981 */ /* 0x000f28000c1e1b00 */
[----:B------:R5:W4:Y:S01]  /*0360*/  @P4 LDG.E.64 R6, desc[UR4][R22.64] ;  /* 0x0000000416064981 */ /* 0x000b22000c1e1b00 */
[----:B-1----:R-:W-:-:S03]  /*0370*/  IMAD.WIDE R12, R15, 0x4, R12 ;  /* 0x000000040f0c7825 */ /* 0x002fc600078e020c */
[----:B------:R-:W4:Y:S04]  /*0380*/  @!P0 LDG.E.EL R9, desc[UR4][R16.64] ;  /* 0x0000000410098981 */ /* 0x000f28000c2e1900 */
[----:B------:R1:W4:Y:S01]  /*0390*/  @!P0 LDG.E.EL R2, desc[UR4][R16.64] ;  /* 0x0000000410028981 */ /* 0x000322000c2e1900 */
[----:B0-----:R-:W-:Y:S01]  /*03a0*/  IMAD.WIDE R20, R15, 0x4, R10 ;  /* 0x000000040f147825 */ /* 0x001fe200078e020a */
[----:B------:R-:W-:Y:S02]  /*03b0*/  CS2R R14, SRZ ;  /* 0x00000000000e7805 */ /* 0x000fe4000001ff00 */
[----:B------:R-:W-:-:S04]  /*03c0*/  CS2R R10, SRZ ;  /* 0x00000000000a7805 */ /* 0x000fc8000001ff00 */
[----:B------:R-:W4:Y:S01]  /*03d0*/  @!P0 LDG.E.EL R14, desc[UR4][R12.64] ;  /* 0x000000040c0e8981 */ /* 0x000f22000c2e1900 */
[----:B-----5:R-:W-:Y:S01]  /*03e0*/  IMAD.MOV.U32 R22, RZ, RZ, 0x3e800000 ;  /* 0x3e800000ff167424 */ /* 0x020fe200078e00ff */
[----:B-1----:R-:W0:Y:S02]  /*03f0*/  LDC.64 R16, c[0x0][0x240] ;  /* 0x00009000ff107b82 */ /* 0x002e240000000a00 */
[----:B------:R1:W5:Y:S04]  /*0400*/  @!P0 LDG.E.EL R15, desc[UR4][R12.64] ;  /* 0x000000040c0f8981 */ /* 0x000368000c2e1900 */
[----:B------:R-:W5:Y:S04]  /*0410*/  @!P0 LDG.E.EL R11, desc[UR4][R20.64] ;  /* 0x00000004140b8981 */ /* 0x000f68000c2e1900 */
[----:B------:R-:W5:Y:S01]  /*0420*/  @!P0 LDG.E.EL R10, desc[UR4][R20.64] ;  /* 0x00000004140a8981 */ /* 0x000f62000c2e1900 */
[----:B-1----:R-:W1:Y:S01]  /*0430*/  LDC.64 R12, c[0x0][0x248] ;  /* 0x00009200ff0c7b82 */ /* 0x002e620000000a00 */
[----:B0-----:R-:W-:-:S04]  /*0440*/  IMAD.WIDE R16, R3, 0x4, R16 ;  /* 0x0000000403107825 */ /* 0x001fc800078e0210 */
[----:B-1----:R-:W-:-:S04]  /*0450*/  IMAD.WIDE R12, R3, 0x4, R12 ;  /* 0x00000004030c7825 */ /* 0x002fc800078e020c */
[----:B--2---:R-:W-:-:S04]  /*0460*/  FADD R0, R0, 9.9999997473787516356e-06 ;  /* 0x3727c5ac00007421 */ /* 0x004fc80000000000 */
[----:B------:R-:W0:Y:S01]  /*0470*/  MUFU.SQRT R18, R0 ;  /* 0x0000000000127308 */ /* 0x000e220000002000 */
[----:B---3--:R-:W-:-:S07]  /*0480*/  FADD R8, R8, 9.9999997473787516356e-06 ;  /* 0x3727c5ac08087421 */ /* 0x008fce0000000000 */
[----:B------:R-:W1:Y:S01]  /*0490*/  MUFU.SQRT R19, R8 ;  /* 0x0000000800137308 */ /* 0x000e620000002000 */
[C---:B0-----:R-:W-:Y:S02]  /*04a0*/  FSETP.GT.AND P6, PT, R18.reuse, 8.50705917302346158658e+37, PT ;  /* 0x7e8000001200780b */ /* 0x041fe40003fc4000 */
[----:B------:R-:W-:Y:S02]  /*04b0*/  FSETP.GEU.AND P3, PT, R18, 1.175494350822287508e-38, PT ;  /* 0x008000001200780b */ /* 0x000fe40003f6e000 */
[----:B------:R-:W-:Y:S02]  /*04c0*/  FSEL R23, R22, 1, P6 ;  /* 0x3f80000016177808 */ /* 0x000fe40003000000 */
[----:B-1----:R-:W-:-:S07]  /*04d0*/  FSETP.GT.AND P5, PT, R19, 8.50705917302346158658e+37, PT ;  /* 0x7e8000001300780b */ /* 0x002fce0003fa4000 */
[----:B------:R-:W-:Y:S01]  /*04e0*/  @P6 FMUL R18, R18, 0.25 ;  /* 0x3e80000012126820 */ /* 0x000fe20000400000 */
[----:B------:R-:W-:-:S03]  /*04f0*/  FSETP.GEU.AND P6, PT, R19, 1.175494350822287508e-38, PT ;  /* 0x008000001300780b */ /* 0x000fc60003fce000 */
[----:B------:R-:W-:Y:S02]  /*0500*/  @!P3 FMUL R18, R18, 16777216 ;  /* 0x4b8000001212b820 */ /* 0x000fe40000400000 */
[----:B------:R-:W-:-:S08]  /*0510*/  @P5 FMUL R19, R19, 0.25 ;  /* 0x3e80000013135820 */ /* 0x000fd00000400000 */
[----:B------:R-:W-:Y:S01]  /*0520*/  @!P6 FMUL R19, R19, 16777216 ;  /* 0x4b8000001313e820 */ /* 0x000fe20000400000 */
[----:B------:R-:W0:Y:S01]  /*0530*/  MUFU.RCP R18, R18 ;  /* 0x0000001200127308 */ /* 0x000e220000001000 */
[----:B------:R-:W-:-:S07]  /*0540*/  FSEL R0, R22, 1, P5 ;  /* 0x3f80000016007808 */ /* 0x000fce0002800000 */
[----:B------:R-:W1:Y:S01]  /*0550*/  MUFU.RCP R19, R19 ;  /* 0x0000001300137308 */ /* 0x000e620000001000 */
[----:B------:R-:W-:Y:S01]  /*0560*/  @!P3 FMUL R23, R23, 16777216 ;  /* 0x4b8000001717b820 */ /* 0x000fe20000400000 */
[----:B------:R-:W-:Y:S01]  /*0570*/  @!P6 FMUL R0, R0, 16777216 ;  /* 0x4b8000000000e820 */ /* 0x000fe20000400000 */
[----:B----4-:R-:W-:Y:S02]  /*0580*/  SEL R6, R6, RZ, P4 ;  /* 0x000000ff06067207 */ /* 0x010fe40002000000 */
[----:B------:R-:W-:Y:S02]  /*0590*/  SEL R7, R7, RZ, P4 ;  /* 0x000000ff07077207 */ /* 0x000fe40002000000 */
[----:B------:R-:W-:Y:S02]  /*05a0*/  @P2 SEL R6, R4, RZ, P1 ;  /* 0x000000ff04062207 */ /* 0x000fe40000800000 */
[----:B------:R-:W-:Y:S01]  /*05b0*/  @P2 SEL R7, R5, RZ, P1 ;  /* 0x000000ff05072207 */ /* 0x000fe20000800000 */
[----:B0-----:R-:W-:Y:S01]  /*05c0*/  FMUL R18, R18, R23 ;  /* 0x0000001712127220 */ /* 0x001fe20000400000 */
[----:B-1----:R-:W-:Y:S01]  /*05d0*/  FMUL R19, R19, R0 ;  /* 0x0000000013137220 */ /* 0x002fe20000400000 */
[----:B------:R-:W-:-:S02]  /*05e0*/  FADD R9, R6, -R9 ;  /* 0x8000000906097221 */ /* 0x000fc40000000000 */
[----:B------:R-:W-:Y:S02]  /*05f0*/  FADD R2, R7, -R2 ;  /* 0x8000000207027221 */ /* 0x000fe40000000000 */
[----:B------:R-:W-:Y:S02]  /*0600*/  FMUL R18, R9, R18 ;  /* 0x0000001209127220 */ /* 0x000fe40000400000 */
[----:B------:R-:W-:Y:S01]  /*0610*/  FMUL R19, R2, R19 ;  /* 0x0000001302137220 */ /* 0x000fe20000400000 */
[----:B------:R0:W-:Y:S01]  /*0620*/  @!P0 STG.E.64 desc[UR4][R16.64], R6 ;  /* 0x0000000610008986 */ /* 0x0001e2000c101b04 */
[----:B-----5:R-:W-:Y:S02]  /*0630*/  FFMA R11, R18, R14, R11 ;  /* 0x0000000e120b7223 */ /* 0x020fe4000000000b */
[----:B------:R-:W-:-:S03]  /*0640*/  FFMA R10, R19, R15, R10 ;  /* 0x0000000f130a7223 */ /* 0x000fc6000000000a */
[C---:B------:R-:W-:Y:S02]  /*0650*/  FSETP.GEU.AND P1, PT, R11.reuse, RZ, PT ;  /* 0x000000ff0b00720b */ /* 0x040fe40003f2e000 */
[C---:B------:R-:W-:Y:S02]  /*0660*/  FSETP.GEU.AND P2, PT, R10.reuse, RZ, PT ;  /* 0x000000ff0a00720b */ /* 0x040fe40003f4e000 */
[----:B------:R-:W-:Y:S02]  /*0670*/  FSEL R2, R11, RZ, P1 ;  /* 0x000000ff0b027208 */ /* 0x000fe40000800000 */
[----:B------:R-:W-:Y:S01]  /*0680*/  FSEL R3, R10, RZ, P2 ;  /* 0x000000ff0a037208 */ /* 0x000fe20001000000 */
[----:B0-----:R-:W-:Y:S08]  /*0690*/  @P0 EXIT ;  /* 0x000000000000094d */ /* 0x001ff00003800000 */
[----:B------:R-:W-:Y:S01]  /*06a0*/  STG.E.64 desc[UR4][R12.64], R2 ;  /* 0x000000020c007986 */ /* 0x000fe2000c101b04 */
[----:B------:R-:W-:Y:S05]  /*06b0*/  EXIT ;  /* 0x000000000000794d */ /* 0x000fea0003800000 */
.L_x_0:
[----:B------:R-:W-:-:S00]  /*06c0*/  BRA `(.L_x_0) ;  /* 0xfffffffc00fc7947 */ /* 0x000fc0000383ffff */
[----:B------:R-:W-:-:S00]  /*06d0*/  NOP ;  /* 0x0000000000007918 */ /* 0x000fc00000000000 */
        /* <DEDUP_REMOVED lines=10> */
.L_x_1:


//--------------------- .nv.global.init           --------------------------
	.section	.nv.global.init,"aw",@progbits
.nv.global.init:
	.type		_$_str,@object
	.size		_$_str,(_$_str_$_2 - _$_str)
_$_str:
        /*0000*/ 	.byte	0x5f, 0x5f, 0x43, 0x55, 0x44, 0x41, 0x5f, 0x46, 0x54, 0x5a, 0x00
	.type		_$_str_$_2,@object
	.size		_$_str_$_2,(.L_1 - _$_str_$_2)
_$_str_$_2:
        /*000b*/ 	.byte	0x5f, 0x5f, 0x43, 0x55, 0x44, 0x41, 0x5f, 0x50, 0x52, 0x45, 0x43, 0x5f, 0x53, 0x51, 0x52, 0x54
        /*001b*/ 	.byte	0x00
.L_1:


//--------------------- .nv.constant0.triton_poi_fused__native_batch_norm_legit_no_training_cat_relu_31 --------------------------
	.section	.nv.constant0.triton_poi_fused__native_batch_norm_legit_no_training_cat_relu_31,"a",@progbits
	.sectionflags	@""
	.align	4
.nv.constant0.triton_poi_fused__native_batch_norm_legit_no_training_cat_relu_31:
	.zero		596
